	.headerflags	@"EF_CUDA_TEXMODE_UNIFIED EF_CUDA_64BIT_ADDRESS EF_CUDA_ACCELERATORS EF_CUDA_SM90 EF_CUDA_VIRTUAL_SM(EF_CUDA_SM90)"
	.elftype	@"ET_EXEC"


//--------------------- .nv.info                  --------------------------
	.section	.nv.info,"",@"SHT_CUDA_INFO"
	.align	4


	//----- nvinfo : EIATTR_REGCOUNT
	.align		4
        /*0000*/ 	.byte	0x04, 0x2f
        /*0002*/ 	.short	(.L_1 - .L_0)
	.align		4
.L_0:
        /*0004*/ 	.word	index@(triton_poi_fused_cat_3)
        /*0008*/ 	.word	0x0000000a


	//----- nvinfo : EIATTR_MIN_STACK_SIZE
	.align		4
.L_1:
        /*000c*/ 	.byte	0x04, 0x12
        /*000e*/ 	.short	(.L_3 - .L_2)
	.align		4
.L_2:
        /*0010*/ 	.word	index@(triton_poi_fused_cat_3)
        /*0014*/ 	.word	0x00000000


	//----- nvinfo : EIATTR_FRAME_SIZE
	.align		4
.L_3:
        /*0018*/ 	.byte	0x04, 0x11
        /*001a*/ 	.short	(.L_5 - .L_4)
	.align		4
.L_4:
        /*001c*/ 	.word	index@(triton_poi_fused_cat_3)
        /*0020*/ 	.word	0x00000000


	//----- nvinfo : EIATTR_MIN_STACK_SIZE
	.align		4
.L_5:
        /*0024*/ 	.byte	0x04, 0x12
        /*0026*/ 	.short	(.L_7 - .L_6)
	.align		4
.L_6:
        /*0028*/ 	.word	index@(triton_poi_fused_cat_3)
        /*002c*/ 	.word	0x00000000
.L_7:


//--------------------- .nv.info.triton_poi_fused_cat_3 --------------------------
	.section	.nv.info.triton_poi_fused_cat_3,"",@"SHT_CUDA_INFO"
	.sectionflags	@""
	.align	4


	//----- nvinfo : EIATTR_CUDA_API_VERSION
	.align		4
        /*0000*/ 	.byte	0x04, 0x37
        /*0002*/ 	.short	(.L_9 - .L_8)
.L_8:
        /*0004*/ 	.word	0x0000007c


	//----- nvinfo : EIATTR_KPARAM_INFO
	.align		4
.L_9:
        /*0008*/ 	.byte	0x04, 0x17
        /*000a*/ 	.short	(.L_11 - .L_10)
.L_10:
        /*000c*/ 	.word	0x00000000
        /*0010*/ 	.short	0x0002
        /*0012*/ 	.short	0x0010
        /*0014*/ 	.byte	0x00, 0xf0, 0x11, 0x00


	//----- nvinfo : EIATTR_KPARAM_INFO
	.align		4
.L_11:
        /*0018*/ 	.byte	0x04, 0x17
        /*001a*/ 	.short	(.L_13 - .L_12)
.L_12:
        /*001c*/ 	.word	0x00000000
        /*0020*/ 	.short	0x0001
        /*0022*/ 	.short	0x0008
        /*0024*/ 	.byte	0x00, 0xf4, 0x21, 0x00


	//----- nvinfo : EIATTR_KPARAM_INFO
	.align		4
.L_13:
        /*0028*/ 	.byte	0x04, 0x17
        /*002a*/ 	.short	(.L_15 - .L_14)
.L_14:
        /*002c*/ 	.word	0x00000000
        /*0030*/ 	.short	0x0000
        /*0032*/ 	.short	0x0000
        /*0034*/ 	.byte	0x00, 0xf4, 0x21, 0x00


	//----- nvinfo : EIATTR_SPARSE_MMA_MASK
	.align		4
.L_15:
        /*0038*/ 	.byte	0x03, 0x50
        /*003a*/ 	.short	0x0000


	//----- nvinfo : EIATTR_MAXREG_COUNT
	.align		4
        /*003c*/ 	.byte	0x03, 0x1b
        /*003e*/ 	.short	0x00ff


	//----- nvinfo : EIATTR_EXIT_INSTR_OFFSETS
	.align		4
        /*0040*/ 	.byte	0x04, 0x1c
        /*0042*/ 	.short	(.L_17 - .L_16)


	//   ....[0]....
.L_16:
        /*0044*/ 	.word	0x000001b0


	//   ....[1]....
        /*0048*/ 	.word	0x000001d0


	//----- nvinfo : EIATTR_REQNTID
	.align		4
.L_17:
        /*004c*/ 	.byte	0x04, 0x10
        /*004e*/ 	.short	(.L_19 - .L_18)
.L_18:
        /*0050*/ 	.word	0x00000080
        /*0054*/ 	.word	0x00000001
        /*0058*/ 	.word	0x00000001


	//----- nvinfo : EIATTR_CBANK_PARAM_SIZE
	.align		4
.L_19:
        /*005c*/ 	.byte	0x03, 0x19
        /*005e*/ 	.short	0x0014


	//----- nvinfo : EIATTR_PARAM_CBANK
	.align		4
        /*0060*/ 	.byte	0x04, 0x0a
        /*0062*/ 	.short	(.L_21 - .L_20)
	.align		4
.L_20:
        /*0064*/ 	.word	index@(.nv.constant0.triton_poi_fused_cat_3)
        /*0068*/ 	.short	0x0210
        /*006a*/ 	.short	0x0014


	//----- nvinfo : EIATTR_SW_WAR
	.align		4
.L_21:
        /*006c*/ 	.byte	0x04, 0x36
        /*006e*/ 	.short	(.L_23 - .L_22)
.L_22:
        /*0070*/ 	.word	0x00000008
.L_23:


//--------------------- .nv.callgraph             --------------------------
	.section	.nv.callgraph,"",@"SHT_CUDA_CALLGRAPH"
	.align	4
	.sectionentsize	8
	.align		4
        /*0000*/ 	.word	0x00000000
	.align		4
        /*0004*/ 	.word	0xffffffff
	.align		4
        /*0008*/ 	.word	0x00000000
	.align		4
        /*000c*/ 	.word	0xfffffffe
	.align		4
        /*0010*/ 	.word	0x00000000
	.align		4
        /*0014*/ 	.word	0xfffffffd
	.align		4
        /*0018*/ 	.word	0x00000000
	.align		4
        /*001c*/ 	.word	0xfffffffc


//--------------------- .text.triton_poi_fused_cat_3 --------------------------
	.section	.text.triton_poi_fused_cat_3,"ax",@progbits
	.align	128
        .global         triton_poi_fused_cat_3
        .type           triton_poi_fused_cat_3,@function
        .size           triton_poi_fused_cat_3,(.L_x_1 - triton_poi_fused_cat_3)
        .other          triton_poi_fused_cat_3,@"STO_CUDA_ENTRY STV_DEFAULT"
triton_poi_fused_cat_3:
.text.triton_poi_fused_cat_3:
[----:B------:R-:W0:Y:S02]  /*0000*/  LDC R1, c[0x0][0x28] ;  /* 0x00000a00ff017b82 */ /* 0x000e240000000800 */
[----:B------:R-:W1:Y:S01]  /*0010*/  S2R R0, SR_TID.X ;  /* 0x0000000000007919 */ /* 0x000e620000002100 */
[----:B------:R-:W-:Y:S01]  /*0020*/  IMAD.MOV.U32 R6, RZ, RZ, RZ ;  /* 0x000000ffff067224 */ /* 0x000fe200078e00ff */
[----:B------:R-:W-:Y:S01]  /*0030*/  ULDC.64 UR4, c[0x0][0x208] ;  /* 0x0000820000047ab9 */ /* 0x000fe20000000a00 */
[----:B------:R-:W2:Y:S01]  /*0040*/  S2R R3, SR_CTAID.X ;  /* 0x0000000000037919 */ /* 0x000ea20000002500 */
[----:B-1----:R-:W-:-:S05]  /*0050*/  LOP3.LUT R0, R0, 0x7f, RZ, 0xc0, !PT ;  /* 0x0000007f00007812 */ /* 0x002fca00078ec0ff */
[----:B--2---:R-:W-:-:S05]  /*0060*/  IMAD R0, R3, 0x80, R0 ;  /* 0x0000008003007824 */ /* 0x004fca00078e0200 */
[----:B------:R-:W-:-:S04]  /*0070*/  SHF.R.S32.HI R3, RZ, 0x1f, R0 ;  /* 0x0000001fff037819 */ /* 0x000fc80000011400 */
[----:B------:R-:W-:Y:S02]  /*0080*/  LEA.HI R4, R3, R0, RZ, 0x2 ;  /* 0x0000000003047211 */ /* 0x000fe400078f10ff */
[----:B------:R-:W1:Y:S02]  /*0090*/  LDC.64 R2, c[0x0][0x210] ;  /* 0x00008400ff027b82 */ /* 0x000e640000000a00 */
[----:B------:R-:W-:Y:S02]  /*00a0*/  SHF.R.S32.HI R5, RZ, 0x2, R4 ;  /* 0x00000002ff057819 */ /* 0x000fe40000011404 */
[----:B------:R-:W-:Y:S02]  /*00b0*/  LOP3.LUT R7, R4, 0xfffffffc, RZ, 0xc0, !PT ;  /* 0xfffffffc04077812 */ /* 0x000fe400078ec0ff */
[----:B------:R-:W-:Y:S02]  /*00c0*/  LEA.HI R4, R5, R5, RZ, 0x2 ;  /* 0x0000000505047211 */ /* 0x000fe400078f10ff */
[----:B------:R-:W-:-:S02]  /*00d0*/  IADD3 R7, R0, 0x1, -R7 ;  /* 0x0000000100077810 */ /* 0x000fc40007ffe807 */
[----:B------:R-:W-:Y:S02]  /*00e0*/  LOP3.LUT R4, R4, 0xfffffffc, RZ, 0xc0, !PT ;  /* 0xfffffffc04047812 */ /* 0x000fe400078ec0ff */
[----:B------:R-:W-:-:S03]  /*00f0*/  ISETP.GE.U32.AND P0, PT, R7, 0x4, PT ;  /* 0x000000040700780c */ /* 0x000fc60003f06070 */
[----:B------:R-:W-:Y:S02]  /*0100*/  IMAD.IADD R4, R5, 0x1, -R4 ;  /* 0x0000000105047824 */ /* 0x000fe400078e0a04 */
[----:B------:R-:W-:-:S03]  /*0110*/  VIADD R5, R0, 0xfffffff9 ;  /* 0xfffffff900057836 */ /* 0x000fc60000000000 */
[----:B------:R-:W-:-:S04]  /*0120*/  ISETP.GT.AND P0, PT, R4, 0x1, !P0 ;  /* 0x000000010400780c */ /* 0x000fc80004704270 */
[C---:B------:R-:W-:Y:S01]  /*0130*/  ISETP.LT.AND P0, PT, R0.reuse, 0x100, P0 ;  /* 0x000001000000780c */ /* 0x040fe20000701270 */
[----:B-1----:R-:W-:Y:S02]  /*0140*/  IMAD.WIDE R2, R5, 0x4, R2 ;  /* 0x0000000405027825 */ /* 0x002fe400078e0202 */
[----:B------:R-:W1:Y:S10]  /*0150*/  LDC.64 R4, c[0x0][0x218] ;  /* 0x00008600ff047b82 */ /* 0x000e740000000a00 */
[----:B------:R-:W2:Y:S01]  /*0160*/  @P0 LDG.E R6, desc[UR4][R2.64] ;  /* 0x0000000402060981 */ /* 0x000ea2000c1e1900 */
[C---:B------:R-:W-:Y:S01]  /*0170*/  ISETP.GE.AND P1, PT, R0.reuse, 0x100, PT ;  /* 0x000001000000780c */ /* 0x040fe20003f26270 */
[----:B------:R-:W-:-:S04]  /*0180*/  IMAD R7, R0, 0x19, RZ ;  /* 0x0000001900077824 */ /* 0x000fc800078e02ff */
[----:B-1----:R-:W-:Y:S01]  /*0190*/  IMAD.WIDE R4, R7, 0x4, R4 ;  /* 0x0000000407047825 */ /* 0x002fe200078e0204 */
[----:B--2---:R-:W-:-:S07]  /*01a0*/  SEL R7, R6, 0xc61c4000, P0 ;  /* 0xc61c400006077807 */ /* 0x004fce0000000000 */
[----:B------:R-:W-:Y:S05]  /*01b0*/  @P1 EXIT ;  /* 0x000000000000194d */ /* 0x000fea0003800000 */
[----:B------:R-:W-:Y:S01]  /*01c0*/  STG.E desc[UR4][R4.64], R7 ;  /* 0x0000000704007986 */ /* 0x000fe2000c101904 */
[----:B------:R-:W-:Y:S05]  /*01d0*/  EXIT ;  /* 0x000000000000794d */ /* 0x000fea0003800000 */
.L_x_0:
[----:B------:R-:W-:-:S00]  /*01e0*/  BRA `(.L_x_0) ;  /* 0xfffffffc00fc7947 */ /* 0x000fc0000383ffff */
[----:B------:R-:W-:-:S00]  /*01f0*/  NOP ;  /* 0x0000000000007918 */ /* 0x000fc00000000000 */
        /* <DEDUP_REMOVED lines=8> */
.L_x_1:


//--------------------- .nv.constant0.triton_poi_fused_cat_3 --------------------------
	.section	.nv.constant0.triton_poi_fused_cat_3,"a",@progbits
	.sectionflags	@""
	.align	4
.nv.constant0.triton_poi_fused_cat_3:
	.zero		548
